//
// Generated by NVIDIA NVVM Compiler
//
// Compiler Build ID: CL-36424714
// Cuda compilation tools, release 13.0, V13.0.88
// Based on NVVM 20.0.0
//

.version 9.0
.target sm_100
.address_size 64

	// .globl	_Z6kernelv
.extern .func  (.param .b32 func_retval0) vprintf
(
	.param .b64 vprintf_param_0,
	.param .b64 vprintf_param_1
)
;
.global .align 1 .b8 $str[27] = {73, 32, 97, 109, 32, 116, 104, 114, 101, 97, 100, 32, 48, 32, 105, 110, 32, 98, 108, 111, 99, 107, 32, 37, 100, 10};

.visible .entry _Z6kernelv()
{
	.local .align 8 .b8 	__local_depot0[8];
	.reg .b64 	%SP;
	.reg .b64 	%SPL;
	.reg .pred 	%p<2>;
	.reg .b32 	%r<5>;
	.reg .b64 	%rd<5>;

	mov.u64 	%SPL, __local_depot0;
	cvta.local.u64 	%SP, %SPL;
	mov.u32 	%r1, %tid.x;
	setp.ne.s32 	%p1, %r1, 0;
	@%p1 bra 	$L__BB0_2;
	add.u64 	%rd1, %SP, 0;
	add.u64 	%rd2, %SPL, 0;
	mov.u32 	%r2, %ctaid.x;
	st.local.u32 	[%rd2], %r2;
	mov.u64 	%rd3, $str;
	cvta.global.u64 	%rd4, %rd3;
	{ // callseq 0, 0
	.param .b64 param0;
	st.param.b64 	[param0], %rd4;
	.param .b64 param1;
	st.param.b64 	[param1], %rd1;
	.param .b32 retval0;
	call.uni (retval0), 
	vprintf, 
	(
	param0, 
	param1
	);
	ld.param.b32 	%r3, [retval0];
	} // callseq 0
$L__BB0_2:
	ret;

}


// ===== COMPILED SASS (sm_100) =====

	.target	sm_100

	.elftype	@"ET_EXEC"


//--------------------- .note.nv.tkinfo           --------------------------
	.section	.note.nv.tkinfo,"",@"SHT_NOTE"
	.sectionflags	@"SHF_NOTE_NV_TKINFO"
	.tkinfo
        /*0018*/ 	.word	0x00000002
        /*0030*/ 	.string	""
        /*0030*/ 	.string	"ptxas"
        /*0030*/ 	.string	"Cuda compilation tools, release 13.0, V13.0.88"
        /*0030*/ 	.string	"Build cuda_13.0.r13.0/compiler.36424714_0"
        /*0030*/ 	.string	"-arch sm_100 -m 64 "



//--------------------- .note.nv.cuinfo           --------------------------
	.section	.note.nv.cuinfo,"",@"SHT_NOTE"
	.sectionflags	@"SHF_NOTE_NV_CUINFO"
        /*0018*/ 	.short	0x0002
        /*001a*/ 	.short	0x0064
        /*001c*/ 	.short	0x0082
	.zero		2


//--------------------- .nv.info                  --------------------------
	.section	.nv.info,"",@"SHT_CUDA_INFO"
	.align	4


	//----- nvinfo : EIATTR_REGCOUNT
	.align		4
        /*0000*/ 	.byte	0x04, 0x2f
        /*0002*/ 	.short	(.L_2 - .L_1)
	.align		4
.L_1:
        /*0004*/ 	.word	index@(_Z6kernelv)
        /*0008*/ 	.word	0x00000018


	//----- nvinfo : EIATTR_FRAME_SIZE
	.align		4
.L_2:
        /*000c*/ 	.byte	0x04, 0x11
        /*000e*/ 	.short	(.L_4 - .L_3)
	.align		4
.L_3:
        /*0010*/ 	.word	index@(_Z6kernelv)
        /*0014*/ 	.word	0x00000008


	//----- nvinfo : EIATTR_MIN_STACK_SIZE
	.align		4
.L_4:
        /*0018*/ 	.byte	0x04, 0x12
        /*001a*/ 	.short	(.L_6 - .L_5)
	.align		4
.L_5:
        /*001c*/ 	.word	index@(_Z6kernelv)
        /*0020*/ 	.word	0x00000008
.L_6:


//--------------------- .nv.compat                --------------------------
	.section	.nv.compat,"",@"SHT_CUDA_COMPAT_INFO"
	.align	4
        /*0000*/ 	.byte	0x02, 0x09, 0x00, 0x00, 0x02, 0x02, 0x01, 0x00, 0x02, 0x05, 0x05, 0x00, 0x03, 0x07, 0x01, 0x01
        /*0010*/ 	.byte	0x02, 0x03, 0x00, 0x00, 0x02, 0x06, 0x01, 0x00, 0x04, 0x0b, 0x08, 0x00, 0x09, 0x00, 0x00, 0x00
        /*0020*/ 	.byte	0x00, 0x00, 0x00, 0x00


//--------------------- .nv.info._Z6kernelv       --------------------------
	.section	.nv.info._Z6kernelv,"",@"SHT_CUDA_INFO"
	.sectionflags	@""
	.align	4


	//----- nvinfo : EIATTR_CUDA_API_VERSION
	.align		4
        /*0000*/ 	.byte	0x04, 0x37
        /*0002*/ 	.short	(.L_8 - .L_7)
.L_7:
        /*0004*/ 	.word	0x00000082


	//----- nvinfo : EIATTR_SPARSE_MMA_MASK
	.align		4
.L_8:
        /*0008*/ 	.byte	0x03, 0x50
        /*000a*/ 	.short	0x0000


	//----- nvinfo : EIATTR_MAXREG_COUNT
	.align		4
        /*000c*/ 	.byte	0x03, 0x1b
        /*000e*/ 	.short	0x00ff


	//----- nvinfo : EIATTR_EXTERNS
	.align		4
        /*0010*/ 	.byte	0x04, 0x0f
        /*0012*/ 	.short	(.L_10 - .L_9)


	//   ....[0]....
	.align		4
.L_9:
        /*0014*/ 	.word	index@(vprintf)


	//----- nvinfo : EIATTR_MERCURY_ISA_VERSION
	.align		4
.L_10:
        /*0018*/ 	.byte	0x03, 0x5f
        /*001a*/ 	.short	0x0101


	//----- nvinfo : EIATTR_VRC_CTA_INIT_COUNT
	.align		4
        /*001c*/ 	.byte	0x02, 0x4a
	.zero		1
	.zero		1


	//----- nvinfo : EIATTR_SYSCALL_OFFSETS
	.align		4
        /*0020*/ 	.byte	0x04, 0x46
        /*0022*/ 	.short	(.L_12 - .L_11)


	//   ....[0]....
.L_11:
        /*0024*/ 	.word	0x00000110


	//----- nvinfo : EIATTR_EXIT_INSTR_OFFSETS
	.align		4
.L_12:
        /*0028*/ 	.byte	0x04, 0x1c
        /*002a*/ 	.short	(.L_14 - .L_13)


	//   ....[0]....
.L_13:
        /*002c*/ 	.word	0x00000080


	//   ....[1]....
        /*0030*/ 	.word	0x00000120


	//----- nvinfo : EIATTR_CRS_STACK_SIZE
	.align		4
.L_14:
        /*0034*/ 	.byte	0x04, 0x1e
        /*0036*/ 	.short	(.L_16 - .L_15)
.L_15:
        /*0038*/ 	.word	0x00000000


	//----- nvinfo : EIATTR_SW_WAR
	.align		4
.L_16:
        /*003c*/ 	.byte	0x04, 0x36
        /*003e*/ 	.short	(.L_18 - .L_17)
.L_17:
        /*0040*/ 	.word	0x00000008
.L_18:


//--------------------- .nv.callgraph             --------------------------
	.section	.nv.callgraph,"",@"SHT_CUDA_CALLGRAPH"
	.align	4
	.sectionentsize	8
	.align		4
        /*0000*/ 	.word	0x00000000
	.align		4
        /*0004*/ 	.word	0xffffffff
	.align		4
        /*0008*/ 	.word	index@(_Z6kernelv)
	.align		4
        /*000c*/ 	.word	index@(vprintf)
	.align		4
        /*0010*/ 	.word	0x00000000
	.align		4
        /*0014*/ 	.word	0xfffffffe
	.align		4
        /*0018*/ 	.word	0x00000000
	.align		4
        /*001c*/ 	.word	0xfffffffd
	.align		4
        /*0020*/ 	.word	0x00000000
	.align		4
        /*0024*/ 	.word	0xfffffffc


//--------------------- .nv.constant4             --------------------------
	.section	.nv.constant4,"a",@progbits
	.align	8
	.align		8
.nv.constant4:
        /*0000*/ 	.dword	vprintf
	.align		8
        /*0008*/ 	.dword	$str


//--------------------- .text._Z6kernelv          --------------------------
	.section	.text._Z6kernelv,"ax",@progbits
	.align	128
        .global         _Z6kernelv
        .type           _Z6kernelv,@function
        .size           _Z6kernelv,(.L_x_2 - _Z6kernelv)
        .other          _Z6kernelv,@"STO_CUDA_ENTRY STV_DEFAULT"
_Z6kernelv:
.text._Z6kernelv:
[----:B------:R-:W0:Y:S01]  /*0000*/  LDC R1, c[0x0][0x37c] ;  /* 0x0000df00ff017b82 */ /* 0x000e220000000800 */
[----:B------:R-:W1:Y:S01]  /*0010*/  S2R R0, SR_TID.X ;  /* 0x0000000000007919 */ /* 0x000e620000002100 */
[----:B------:R-:W2:Y:S01]  /*0020*/  LDCU UR4, c[0x0][0x2f8] ;  /* 0x00005f00ff0477ac */ /* 0x000ea20008000800 */
[----:B0-----:R-:W-:Y:S01]  /*0030*/  VIADD R1, R1, 0xfffffff8 ;  /* 0xfffffff801017836 */ /* 0x001fe20000000000 */
[----:B------:R-:W0:Y:S04]  /*0040*/  LDCU UR5, c[0x0][0x2fc] ;  /* 0x00005f80ff0577ac */ /* 0x000e280008000800 */
[----:B--2---:R-:W-:-:S05]  /*0050*/  IADD3 R6, P1, PT, R1, UR4, RZ ;  /* 0x0000000401067c10 */ /* 0x004fca000ff3e0ff */
[----:B0-----:R-:W-:Y:S01]  /*0060*/  IMAD.X R7, RZ, RZ, UR5, P1 ;  /* 0x00000005ff077e24 */ /* 0x001fe200088e06ff */
[----:B-1----:R-:W-:-:S13]  /*0070*/  ISETP.NE.AND P0, PT, R0, RZ, PT ;  /* 0x000000ff0000720c */ /* 0x002fda0003f05270 */
[----:B------:R-:W-:Y:S05]  /*0080*/  @P0 EXIT ;  /* 0x000000000000094d */ /* 0x000fea0003800000 */
[----:B------:R-:W0:Y:S01]  /*0090*/  S2R R8, SR_CTAID.X ;  /* 0x0000000000087919 */ /* 0x000e220000002500 */
[----:B------:R-:W-:Y:S01]  /*00a0*/  MOV R0, 0x0 ;  /* 0x0000000000007802 */ /* 0x000fe20000000f00 */
[----:B------:R-:W1:Y:S03]  /*00b0*/  LDCU.64 UR4, c[0x4][0x8] ;  /* 0x01000100ff0477ac */ /* 0x000e660008000a00 */
[----:B------:R2:W3:Y:S01]  /*00c0*/  LDC.64 R2, c[0x4][R0] ;  /* 0x0100000000027b82 */ /* 0x0004e20000000a00 */
[----:B-1----:R-:W-:Y:S02]  /*00d0*/  IMAD.U32 R4, RZ, RZ, UR4 ;  /* 0x00000004ff047e24 */ /* 0x002fe4000f8e00ff */
[----:B------:R-:W-:Y:S01]  /*00e0*/  IMAD.U32 R5, RZ, RZ, UR5 ;  /* 0x00000005ff057e24 */ /* 0x000fe2000f8e00ff */
[----:B0-----:R2:W-:Y:S06]  /*00f0*/  STL [R1], R8 ;  /* 0x0000000801007387 */ /* 0x0015ec0000100800 */
[----:B------:R-:W-:-:S07]  /*0100*/  LEPC R20, `(.L_x_0) ;  /* 0x000000001014794e */ /* 0x000fce0000000000 */
[----:B--23--:R-:W-:Y:S05]  /*0110*/  CALL.ABS.NOINC R2 ;  /* 0x0000000002007343 */ /* 0x00cfea0003c00000 */
.L_x_0:
[----:B------:R-:W-:Y:S05]  /*0120*/  EXIT ;  /* 0x000000000000794d */ /* 0x000fea0003800000 */
.L_x_1:
[----:B------:R-:W-:-:S00]  /*0130*/  BRA `(.L_x_1) ;  /* 0xfffffffc00fc7947 */ /* 0x000fc0000383ffff */
[----:B------:R-:W-:-:S00]  /*0140*/  NOP ;  /* 0x0000000000007918 */ /* 0x000fc00000000000 */
        /* <DEDUP_REMOVED lines=11> */
.L_x_2:


//--------------------- .nv.global.init           --------------------------
	.section	.nv.global.init,"aw",@progbits
.nv.global.init:
	.type		$str,@object
	.size		$str,(.L_0 - $str)
$str:
        /*0000*/ 	.byte	0x49, 0x20, 0x61, 0x6d, 0x20, 0x74, 0x68, 0x72, 0x65, 0x61, 0x64, 0x20, 0x30, 0x20, 0x69, 0x6e
        /*0010*/ 	.byte	0x20, 0x62, 0x6c, 0x6f, 0x63, 0x6b, 0x20, 0x25, 0x64, 0x0a, 0x00
.L_0:


//--------------------- .nv.shared.reserved.0     --------------------------
	.section	.nv.shared.reserved.0,"aw",@nobits
	.weak		__nv_reservedSMEM_offset_0_alias
	.size		__nv_reservedSMEM_offset_0_alias, 0, 64
	.other		__nv_reservedSMEM_offset_0_alias,@"STO_CUDA_RESERVED_SHARED STV_DEFAULT"
__nv_reservedSMEM_offset_0_alias:
	.zero		0
	.zero		64


//--------------------- .nv.constant0._Z6kernelv  --------------------------
	.section	.nv.constant0._Z6kernelv,"a",@progbits
	.sectionflags	@""
	.align	4
.nv.constant0._Z6kernelv:
	.zero		896


//--------------------- SYMBOLS --------------------------

	.type		.nv.reservedSmem.offset0,@object
	.size		.nv.reservedSmem.offset0,0x4
	.type		vprintf,@function
